//
// Generated by NVIDIA NVVM Compiler
//
// Compiler Build ID: CL-36424714
// Cuda compilation tools, release 13.0, V13.0.88
// Based on NVVM 20.0.0
//

.version 9.0
.target sm_100
.address_size 64

	// .globl	_Z9HistogramP8PPMImagePf

.visible .entry _Z9HistogramP8PPMImagePf(
	.param .u64 .ptr .align 1 _Z9HistogramP8PPMImagePf_param_0,
	.param .u64 .ptr .align 1 _Z9HistogramP8PPMImagePf_param_1
)
{
	.reg .pred 	%p<50>;
	.reg .b16 	%rs<79>;
	.reg .b32 	%r<44>;
	.reg .b32 	%f<33>;
	.reg .b64 	%rd<161>;

	ld.param.u64 	%rd51, [_Z9HistogramP8PPMImagePf_param_0];
	ld.param.u64 	%rd52, [_Z9HistogramP8PPMImagePf_param_1];
	cvta.to.global.u64 	%rd1, %rd52;
	cvta.to.global.u64 	%rd2, %rd51;
	mov.u32 	%r7, %tid.x;
	mov.u32 	%r8, %ctaid.x;
	mov.u32 	%r9, %ntid.x;
	mad.lo.s32 	%r1, %r8, %r9, %r7;
	mov.b32 	%r42, 0;
	mul.wide.s32 	%rd54, %r1, 3;
	mov.u32 	%r43, %r42;
$L__BB0_1:
	ld.global.u64 	%rd147, [%rd2+8];
	cvta.to.global.u64 	%rd53, %rd147;
	add.s64 	%rd4, %rd53, %rd54;
	ld.global.u8 	%rs65, [%rd4];
	cvt.u32.u16 	%r10, %rs65;
	and.b32  	%r11, %r10, 255;
	setp.ne.s32 	%p1, %r43, %r11;
	mul.wide.u32 	%rd55, %r42, 4;
	add.s64 	%rd5, %rd1, %rd55;
	@%p1 bra 	$L__BB0_5;
	ld.global.u8 	%rs32, [%rd4+1];
	setp.ne.s16 	%p2, %rs32, 0;
	@%p2 bra 	$L__BB0_5;
	ld.global.u8 	%rs33, [%rd4+2];
	setp.ne.s16 	%p3, %rs33, 0;
	@%p3 bra 	$L__BB0_5;
	ld.global.f32 	%f1, [%rd5];
	add.f32 	%f2, %f1, 0f3F800000;
	st.global.f32 	[%rd5], %f2;
	ld.global.u64 	%rd147, [%rd2+8];
	cvta.to.global.u64 	%rd56, %rd147;
	add.s64 	%rd58, %rd56, %rd54;
	ld.global.u8 	%rs65, [%rd58];
$L__BB0_5:
	cvt.u32.u16 	%r12, %rs65;
	and.b32  	%r13, %r12, 255;
	setp.ne.s32 	%p4, %r43, %r13;
	@%p4 bra 	$L__BB0_9;
	cvta.to.global.u64 	%rd59, %rd147;
	add.s64 	%rd61, %rd59, %rd54;
	add.s64 	%rd8, %rd61, 1;
	ld.global.u8 	%rs34, [%rd61+1];
	setp.ne.s16 	%p5, %rs34, 0;
	@%p5 bra 	$L__BB0_9;
	ld.global.u8 	%rs35, [%rd8+1];
	setp.ne.s16 	%p6, %rs35, 1;
	@%p6 bra 	$L__BB0_9;
	ld.global.f32 	%f3, [%rd5+4];
	add.f32 	%f4, %f3, 0f3F800000;
	st.global.f32 	[%rd5+4], %f4;
	ld.global.u64 	%rd147, [%rd2+8];
	cvta.to.global.u64 	%rd62, %rd147;
	add.s64 	%rd64, %rd62, %rd54;
	ld.global.u8 	%rs65, [%rd64];
$L__BB0_9:
	cvt.u32.u16 	%r14, %rs65;
	and.b32  	%r15, %r14, 255;
	setp.ne.s32 	%p7, %r43, %r15;
	@%p7 bra 	$L__BB0_13;
	cvta.to.global.u64 	%rd65, %rd147;
	add.s64 	%rd67, %rd65, %rd54;
	add.s64 	%rd11, %rd67, 1;
	ld.global.u8 	%rs36, [%rd67+1];
	setp.ne.s16 	%p8, %rs36, 0;
	@%p8 bra 	$L__BB0_13;
	ld.global.u8 	%rs37, [%rd11+1];
	setp.ne.s16 	%p9, %rs37, 2;
	@%p9 bra 	$L__BB0_13;
	ld.global.f32 	%f5, [%rd5+8];
	add.f32 	%f6, %f5, 0f3F800000;
	st.global.f32 	[%rd5+8], %f6;
	ld.global.u64 	%rd147, [%rd2+8];
	cvta.to.global.u64 	%rd68, %rd147;
	add.s64 	%rd70, %rd68, %rd54;
	ld.global.u8 	%rs65, [%rd70];
$L__BB0_13:
	cvt.u32.u16 	%r16, %rs65;
	and.b32  	%r17, %r16, 255;
	setp.ne.s32 	%p10, %r43, %r17;
	@%p10 bra 	$L__BB0_17;
	cvta.to.global.u64 	%rd71, %rd147;
	add.s64 	%rd73, %rd71, %rd54;
	add.s64 	%rd14, %rd73, 1;
	ld.global.u8 	%rs38, [%rd73+1];
	setp.ne.s16 	%p11, %rs38, 0;
	@%p11 bra 	$L__BB0_17;
	ld.global.u8 	%rs39, [%rd14+1];
	setp.ne.s16 	%p12, %rs39, 3;
	@%p12 bra 	$L__BB0_17;
	ld.global.f32 	%f7, [%rd5+12];
	add.f32 	%f8, %f7, 0f3F800000;
	st.global.f32 	[%rd5+12], %f8;
	ld.global.u64 	%rd147, [%rd2+8];
	cvta.to.global.u64 	%rd74, %rd147;
	add.s64 	%rd76, %rd74, %rd54;
	ld.global.u8 	%rs65, [%rd76];
$L__BB0_17:
	cvt.u32.u16 	%r18, %rs65;
	and.b32  	%r19, %r18, 255;
	setp.ne.s32 	%p13, %r43, %r19;
	@%p13 bra 	$L__BB0_21;
	cvta.to.global.u64 	%rd77, %rd147;
	add.s64 	%rd79, %rd77, %rd54;
	add.s64 	%rd17, %rd79, 1;
	ld.global.u8 	%rs40, [%rd79+1];
	setp.ne.s16 	%p14, %rs40, 1;
	@%p14 bra 	$L__BB0_21;
	ld.global.u8 	%rs41, [%rd17+1];
	setp.ne.s16 	%p15, %rs41, 0;
	@%p15 bra 	$L__BB0_21;
	ld.global.f32 	%f9, [%rd5+16];
	add.f32 	%f10, %f9, 0f3F800000;
	st.global.f32 	[%rd5+16], %f10;
	ld.global.u64 	%rd147, [%rd2+8];
	cvta.to.global.u64 	%rd80, %rd147;
	add.s64 	%rd82, %rd80, %rd54;
	ld.global.u8 	%rs65, [%rd82];
$L__BB0_21:
	cvt.u32.u16 	%r20, %rs65;
	and.b32  	%r21, %r20, 255;
	setp.ne.s32 	%p16, %r43, %r21;
	@%p16 bra 	$L__BB0_25;
	cvta.to.global.u64 	%rd83, %rd147;
	add.s64 	%rd85, %rd83, %rd54;
	add.s64 	%rd20, %rd85, 1;
	ld.global.u8 	%rs42, [%rd85+1];
	setp.ne.s16 	%p17, %rs42, 1;
	@%p17 bra 	$L__BB0_25;
	ld.global.u8 	%rs43, [%rd20+1];
	setp.ne.s16 	%p18, %rs43, 1;
	@%p18 bra 	$L__BB0_25;
	ld.global.f32 	%f11, [%rd5+20];
	add.f32 	%f12, %f11, 0f3F800000;
	st.global.f32 	[%rd5+20], %f12;
	ld.global.u64 	%rd147, [%rd2+8];
	cvta.to.global.u64 	%rd86, %rd147;
	add.s64 	%rd88, %rd86, %rd54;
	ld.global.u8 	%rs65, [%rd88];
$L__BB0_25:
	cvt.u32.u16 	%r22, %rs65;
	and.b32  	%r23, %r22, 255;
	setp.ne.s32 	%p19, %r43, %r23;
	@%p19 bra 	$L__BB0_29;
	cvta.to.global.u64 	%rd89, %rd147;
	add.s64 	%rd91, %rd89, %rd54;
	add.s64 	%rd23, %rd91, 1;
	ld.global.u8 	%rs44, [%rd91+1];
	setp.ne.s16 	%p20, %rs44, 1;
	@%p20 bra 	$L__BB0_29;
	ld.global.u8 	%rs45, [%rd23+1];
	setp.ne.s16 	%p21, %rs45, 2;
	@%p21 bra 	$L__BB0_29;
	ld.global.f32 	%f13, [%rd5+24];
	add.f32 	%f14, %f13, 0f3F800000;
	st.global.f32 	[%rd5+24], %f14;
	ld.global.u64 	%rd147, [%rd2+8];
	cvta.to.global.u64 	%rd92, %rd147;
	add.s64 	%rd94, %rd92, %rd54;
	ld.global.u8 	%rs65, [%rd94];
$L__BB0_29:
	cvt.u32.u16 	%r24, %rs65;
	and.b32  	%r25, %r24, 255;
	setp.ne.s32 	%p22, %r43, %r25;
	@%p22 bra 	$L__BB0_33;
	cvta.to.global.u64 	%rd95, %rd147;
	add.s64 	%rd97, %rd95, %rd54;
	add.s64 	%rd26, %rd97, 1;
	ld.global.u8 	%rs46, [%rd97+1];
	setp.ne.s16 	%p23, %rs46, 1;
	@%p23 bra 	$L__BB0_33;
	ld.global.u8 	%rs47, [%rd26+1];
	setp.ne.s16 	%p24, %rs47, 3;
	@%p24 bra 	$L__BB0_33;
	ld.global.f32 	%f15, [%rd5+28];
	add.f32 	%f16, %f15, 0f3F800000;
	st.global.f32 	[%rd5+28], %f16;
	ld.global.u64 	%rd147, [%rd2+8];
	cvta.to.global.u64 	%rd98, %rd147;
	add.s64 	%rd100, %rd98, %rd54;
	ld.global.u8 	%rs65, [%rd100];
$L__BB0_33:
	cvt.u32.u16 	%r26, %rs65;
	and.b32  	%r27, %r26, 255;
	setp.ne.s32 	%p25, %r43, %r27;
	@%p25 bra 	$L__BB0_37;
	cvta.to.global.u64 	%rd101, %rd147;
	add.s64 	%rd103, %rd101, %rd54;
	add.s64 	%rd29, %rd103, 1;
	ld.global.u8 	%rs48, [%rd103+1];
	setp.ne.s16 	%p26, %rs48, 2;
	@%p26 bra 	$L__BB0_37;
	ld.global.u8 	%rs49, [%rd29+1];
	setp.ne.s16 	%p27, %rs49, 0;
	@%p27 bra 	$L__BB0_37;
	ld.global.f32 	%f17, [%rd5+32];
	add.f32 	%f18, %f17, 0f3F800000;
	st.global.f32 	[%rd5+32], %f18;
	ld.global.u64 	%rd147, [%rd2+8];
	cvta.to.global.u64 	%rd104, %rd147;
	add.s64 	%rd106, %rd104, %rd54;
	ld.global.u8 	%rs65, [%rd106];
$L__BB0_37:
	cvt.u32.u16 	%r28, %rs65;
	and.b32  	%r29, %r28, 255;
	setp.ne.s32 	%p28, %r43, %r29;
	@%p28 bra 	$L__BB0_41;
	cvta.to.global.u64 	%rd107, %rd147;
	add.s64 	%rd109, %rd107, %rd54;
	add.s64 	%rd32, %rd109, 1;
	ld.global.u8 	%rs50, [%rd109+1];
	setp.ne.s16 	%p29, %rs50, 2;
	@%p29 bra 	$L__BB0_41;
	ld.global.u8 	%rs51, [%rd32+1];
	setp.ne.s16 	%p30, %rs51, 1;
	@%p30 bra 	$L__BB0_41;
	ld.global.f32 	%f19, [%rd5+36];
	add.f32 	%f20, %f19, 0f3F800000;
	st.global.f32 	[%rd5+36], %f20;
	ld.global.u64 	%rd147, [%rd2+8];
	cvta.to.global.u64 	%rd110, %rd147;
	add.s64 	%rd112, %rd110, %rd54;
	ld.global.u8 	%rs65, [%rd112];
$L__BB0_41:
	cvt.u32.u16 	%r30, %rs65;
	and.b32  	%r31, %r30, 255;
	setp.ne.s32 	%p31, %r43, %r31;
	@%p31 bra 	$L__BB0_45;
	cvta.to.global.u64 	%rd113, %rd147;
	add.s64 	%rd115, %rd113, %rd54;
	add.s64 	%rd35, %rd115, 1;
	ld.global.u8 	%rs52, [%rd115+1];
	setp.ne.s16 	%p32, %rs52, 2;
	@%p32 bra 	$L__BB0_45;
	ld.global.u8 	%rs53, [%rd35+1];
	setp.ne.s16 	%p33, %rs53, 2;
	@%p33 bra 	$L__BB0_45;
	ld.global.f32 	%f21, [%rd5+40];
	add.f32 	%f22, %f21, 0f3F800000;
	st.global.f32 	[%rd5+40], %f22;
	ld.global.u64 	%rd147, [%rd2+8];
	cvta.to.global.u64 	%rd116, %rd147;
	add.s64 	%rd118, %rd116, %rd54;
	ld.global.u8 	%rs65, [%rd118];
$L__BB0_45:
	cvt.u32.u16 	%r32, %rs65;
	and.b32  	%r33, %r32, 255;
	setp.ne.s32 	%p34, %r43, %r33;
	@%p34 bra 	$L__BB0_49;
	cvta.to.global.u64 	%rd119, %rd147;
	add.s64 	%rd121, %rd119, %rd54;
	add.s64 	%rd38, %rd121, 1;
	ld.global.u8 	%rs54, [%rd121+1];
	setp.ne.s16 	%p35, %rs54, 2;
	@%p35 bra 	$L__BB0_49;
	ld.global.u8 	%rs55, [%rd38+1];
	setp.ne.s16 	%p36, %rs55, 3;
	@%p36 bra 	$L__BB0_49;
	ld.global.f32 	%f23, [%rd5+44];
	add.f32 	%f24, %f23, 0f3F800000;
	st.global.f32 	[%rd5+44], %f24;
	ld.global.u64 	%rd147, [%rd2+8];
	cvta.to.global.u64 	%rd122, %rd147;
	add.s64 	%rd124, %rd122, %rd54;
	ld.global.u8 	%rs65, [%rd124];
$L__BB0_49:
	cvt.u32.u16 	%r34, %rs65;
	and.b32  	%r35, %r34, 255;
	setp.ne.s32 	%p37, %r43, %r35;
	@%p37 bra 	$L__BB0_53;
	cvta.to.global.u64 	%rd125, %rd147;
	add.s64 	%rd127, %rd125, %rd54;
	add.s64 	%rd41, %rd127, 1;
	ld.global.u8 	%rs56, [%rd127+1];
	setp.ne.s16 	%p38, %rs56, 3;
	@%p38 bra 	$L__BB0_53;
	ld.global.u8 	%rs57, [%rd41+1];
	setp.ne.s16 	%p39, %rs57, 0;
	@%p39 bra 	$L__BB0_53;
	ld.global.f32 	%f25, [%rd5+48];
	add.f32 	%f26, %f25, 0f3F800000;
	st.global.f32 	[%rd5+48], %f26;
	ld.global.u64 	%rd147, [%rd2+8];
	cvta.to.global.u64 	%rd128, %rd147;
	add.s64 	%rd130, %rd128, %rd54;
	ld.global.u8 	%rs65, [%rd130];
$L__BB0_53:
	cvt.u32.u16 	%r36, %rs65;
	and.b32  	%r37, %r36, 255;
	setp.ne.s32 	%p40, %r43, %r37;
	@%p40 bra 	$L__BB0_57;
	cvta.to.global.u64 	%rd131, %rd147;
	add.s64 	%rd133, %rd131, %rd54;
	add.s64 	%rd44, %rd133, 1;
	ld.global.u8 	%rs58, [%rd133+1];
	setp.ne.s16 	%p41, %rs58, 3;
	@%p41 bra 	$L__BB0_57;
	ld.global.u8 	%rs59, [%rd44+1];
	setp.ne.s16 	%p42, %rs59, 1;
	@%p42 bra 	$L__BB0_57;
	ld.global.f32 	%f27, [%rd5+52];
	add.f32 	%f28, %f27, 0f3F800000;
	st.global.f32 	[%rd5+52], %f28;
	ld.global.u64 	%rd147, [%rd2+8];
	cvta.to.global.u64 	%rd134, %rd147;
	add.s64 	%rd136, %rd134, %rd54;
	ld.global.u8 	%rs65, [%rd136];
$L__BB0_57:
	cvt.u32.u16 	%r38, %rs65;
	and.b32  	%r39, %r38, 255;
	setp.ne.s32 	%p43, %r43, %r39;
	@%p43 bra 	$L__BB0_61;
	cvta.to.global.u64 	%rd137, %rd147;
	add.s64 	%rd139, %rd137, %rd54;
	add.s64 	%rd47, %rd139, 1;
	ld.global.u8 	%rs60, [%rd139+1];
	setp.ne.s16 	%p44, %rs60, 3;
	@%p44 bra 	$L__BB0_61;
	ld.global.u8 	%rs61, [%rd47+1];
	setp.ne.s16 	%p45, %rs61, 2;
	@%p45 bra 	$L__BB0_61;
	ld.global.f32 	%f29, [%rd5+56];
	add.f32 	%f30, %f29, 0f3F800000;
	st.global.f32 	[%rd5+56], %f30;
	ld.global.u64 	%rd147, [%rd2+8];
	cvta.to.global.u64 	%rd140, %rd147;
	add.s64 	%rd142, %rd140, %rd54;
	ld.global.u8 	%rs65, [%rd142];
$L__BB0_61:
	cvt.u32.u16 	%r40, %rs65;
	and.b32  	%r41, %r40, 255;
	setp.ne.s32 	%p46, %r43, %r41;
	@%p46 bra 	$L__BB0_65;
	cvta.to.global.u64 	%rd143, %rd147;
	add.s64 	%rd145, %rd143, %rd54;
	add.s64 	%rd50, %rd145, 1;
	ld.global.u8 	%rs62, [%rd145+1];
	setp.ne.s16 	%p47, %rs62, 3;
	@%p47 bra 	$L__BB0_65;
	ld.global.u8 	%rs63, [%rd50+1];
	setp.ne.s16 	%p48, %rs63, 3;
	@%p48 bra 	$L__BB0_65;
	ld.global.f32 	%f31, [%rd5+60];
	add.f32 	%f32, %f31, 0f3F800000;
	st.global.f32 	[%rd5+60], %f32;
$L__BB0_65:
	add.s32 	%r42, %r42, 16;
	add.s32 	%r43, %r43, 1;
	setp.ne.s32 	%p49, %r43, 4;
	@%p49 bra 	$L__BB0_1;
	ret;

}


// ===== COMPILED SASS (sm_100) =====

	.target	sm_100

	.elftype	@"ET_EXEC"


//--------------------- .note.nv.tkinfo           --------------------------
	.section	.note.nv.tkinfo,"",@"SHT_NOTE"
	.sectionflags	@"SHF_NOTE_NV_TKINFO"
	.tkinfo
        /*0018*/ 	.word	0x00000002
        /*0030*/ 	.string	""
        /*0030*/ 	.string	"ptxas"
        /*0030*/ 	.string	"Cuda compilation tools, release 13.0, V13.0.88"
        /*0030*/ 	.string	"Build cuda_13.0.r13.0/compiler.36424714_0"
        /*0030*/ 	.string	"-arch sm_100 -m 64 "



//--------------------- .note.nv.cuinfo           --------------------------
	.section	.note.nv.cuinfo,"",@"SHT_NOTE"
	.sectionflags	@"SHF_NOTE_NV_CUINFO"
        /*0018*/ 	.short	0x0002
        /*001a*/ 	.short	0x0064
        /*001c*/ 	.short	0x0082
	.zero		2


//--------------------- .nv.info                  --------------------------
	.section	.nv.info,"",@"SHT_CUDA_INFO"
	.align	4


	//----- nvinfo : EIATTR_REGCOUNT
	.align		4
        /*0000*/ 	.byte	0x04, 0x2f
        /*0002*/ 	.short	(.L_1 - .L_0)
	.align		4
.L_0:
        /*0004*/ 	.word	index@(_Z9HistogramP8PPMImagePf)
        /*0008*/ 	.word	0x00000014


	//----- nvinfo : EIATTR_FRAME_SIZE
	.align		4
.L_1:
        /*000c*/ 	.byte	0x04, 0x11
        /*000e*/ 	.short	(.L_3 - .L_2)
	.align		4
.L_2:
        /*0010*/ 	.word	index@(_Z9HistogramP8PPMImagePf)
        /*0014*/ 	.word	0x00000000


	//----- nvinfo : EIATTR_MIN_STACK_SIZE
	.align		4
.L_3:
        /*0018*/ 	.byte	0x04, 0x12
        /*001a*/ 	.short	(.L_5 - .L_4)
	.align		4
.L_4:
        /*001c*/ 	.word	index@(_Z9HistogramP8PPMImagePf)
        /*0020*/ 	.word	0x00000000
.L_5:


//--------------------- .nv.compat                --------------------------
	.section	.nv.compat,"",@"SHT_CUDA_COMPAT_INFO"
	.align	4
        /*0000*/ 	.byte	0x02, 0x09, 0x00, 0x00, 0x02, 0x02, 0x01, 0x00, 0x02, 0x05, 0x05, 0x00, 0x03, 0x07, 0x01, 0x01
        /*0010*/ 	.byte	0x02, 0x03, 0x00, 0x00, 0x02, 0x06, 0x01, 0x00, 0x04, 0x0b, 0x08, 0x00, 0x09, 0x00, 0x00, 0x00
        /*0020*/ 	.byte	0x00, 0x00, 0x00, 0x00


//--------------------- .nv.info._Z9HistogramP8PPMImagePf --------------------------
	.section	.nv.info._Z9HistogramP8PPMImagePf,"",@"SHT_CUDA_INFO"
	.sectionflags	@""
	.align	4


	//----- nvinfo : EIATTR_CUDA_API_VERSION
	.align		4
        /*0000*/ 	.byte	0x04, 0x37
        /*0002*/ 	.short	(.L_7 - .L_6)
.L_6:
        /*0004*/ 	.word	0x00000082


	//----- nvinfo : EIATTR_KPARAM_INFO
	.align		4
.L_7:
        /*0008*/ 	.byte	0x04, 0x17
        /*000a*/ 	.short	(.L_9 - .L_8)
.L_8:
        /*000c*/ 	.word	0x00000000
        /*0010*/ 	.short	0x0001
        /*0012*/ 	.short	0x0008
        /*0014*/ 	.byte	0x00, 0xf5, 0x21, 0x00


	//----- nvinfo : EIATTR_KPARAM_INFO
	.align		4
.L_9:
        /*0018*/ 	.byte	0x04, 0x17
        /*001a*/ 	.short	(.L_11 - .L_10)
.L_10:
        /*001c*/ 	.word	0x00000000
        /*0020*/ 	.short	0x0000
        /*0022*/ 	.short	0x0000
        /*0024*/ 	.byte	0x00, 0xf5, 0x21, 0x00


	//----- nvinfo : EIATTR_SPARSE_MMA_MASK
	.align		4
.L_11:
        /*0028*/ 	.byte	0x03, 0x50
        /*002a*/ 	.short	0x0000


	//----- nvinfo : EIATTR_MAXREG_COUNT
	.align		4
        /*002c*/ 	.byte	0x03, 0x1b
        /*002e*/ 	.short	0x00ff


	//----- nvinfo : EIATTR_MERCURY_ISA_VERSION
	.align		4
        /*0030*/ 	.byte	0x03, 0x5f
        /*0032*/ 	.short	0x0101


	//----- nvinfo : EIATTR_VRC_CTA_INIT_COUNT
	.align		4
        /*0034*/ 	.byte	0x02, 0x4a
	.zero		1
	.zero		1


	//----- nvinfo : EIATTR_EXIT_INSTR_OFFSETS
	.align		4
        /*0038*/ 	.byte	0x04, 0x1c
        /*003a*/ 	.short	(.L_13 - .L_12)


	//   ....[0]....
.L_12:
        /*003c*/ 	.word	0x000012d0


	//----- nvinfo : EIATTR_CRS_STACK_SIZE
	.align		4
.L_13:
        /*0040*/ 	.byte	0x04, 0x1e
        /*0042*/ 	.short	(.L_15 - .L_14)
.L_14:
        /*0044*/ 	.word	0x00000000


	//----- nvinfo : EIATTR_CBANK_PARAM_SIZE
	.align		4
.L_15:
        /*0048*/ 	.byte	0x03, 0x19
        /*004a*/ 	.short	0x0010


	//----- nvinfo : EIATTR_PARAM_CBANK
	.align		4
        /*004c*/ 	.byte	0x04, 0x0a
        /*004e*/ 	.short	(.L_17 - .L_16)
	.align		4
.L_16:
        /*0050*/ 	.word	index@(.nv.constant0._Z9HistogramP8PPMImagePf)
        /*0054*/ 	.short	0x0380
        /*0056*/ 	.short	0x0010


	//----- nvinfo : EIATTR_SW_WAR
	.align		4
.L_17:
        /*0058*/ 	.byte	0x04, 0x36
        /*005a*/ 	.short	(.L_19 - .L_18)
.L_18:
        /*005c*/ 	.word	0x00000008
.L_19:


//--------------------- .nv.callgraph             --------------------------
	.section	.nv.callgraph,"",@"SHT_CUDA_CALLGRAPH"
	.align	4
	.sectionentsize	8
	.align		4
        /*0000*/ 	.word	0x00000000
	.align		4
        /*0004*/ 	.word	0xffffffff
	.align		4
        /*0008*/ 	.word	0x00000000
	.align		4
        /*000c*/ 	.word	0xfffffffe
	.align		4
        /*0010*/ 	.word	0x00000000
	.align		4
        /*0014*/ 	.word	0xfffffffd
	.align		4
        /*0018*/ 	.word	0x00000000
	.align		4
        /*001c*/ 	.word	0xfffffffc


//--------------------- .text._Z9HistogramP8PPMImagePf --------------------------
	.section	.text._Z9HistogramP8PPMImagePf,"ax",@progbits
	.align	128
        .global         _Z9HistogramP8PPMImagePf
        .type           _Z9HistogramP8PPMImagePf,@function
        .size           _Z9HistogramP8PPMImagePf,(.L_x_34 - _Z9HistogramP8PPMImagePf)
        .other          _Z9HistogramP8PPMImagePf,@"STO_CUDA_ENTRY STV_DEFAULT"
_Z9HistogramP8PPMImagePf:
.text._Z9HistogramP8PPMImagePf:
[----:B------:R-:W-:Y:S01]  /*0000*/  LDC R1, c[0x0][0x37c] ;  /* 0x0000df00ff017b82 */ /* 0x000fe20000000800 */
[----:B------:R-:W0:Y:S07]  /*0010*/  S2R R11, SR_TID.X ;  /* 0x00000000000b7919 */ /* 0x000e2e0000002100 */
[----:B------:R-:W0:Y:S01]  /*0020*/  S2UR UR4, SR_CTAID.X ;  /* 0x00000000000479c3 */ /* 0x000e220000002500 */
[----:B------:R-:W-:Y:S01]  /*0030*/  IMAD.MOV.U32 R13, RZ, RZ, RZ ;  /* 0x000000ffff0d7224 */ /* 0x000fe200078e00ff */
[----:B------:R-:W1:Y:S06]  /*0040*/  LDCU.64 UR6, c[0x0][0x358] ;  /* 0x00006b00ff0677ac */ /* 0x000e6c0008000a00 */
[----:B------:R-:W0:Y:S08]  /*0050*/  LDC R0, c[0x0][0x360] ;  /* 0x0000d800ff007b82 */ /* 0x000e300000000800 */
[----:B------:R-:W2:Y:S08]  /*0060*/  LDC.64 R2, c[0x0][0x380] ;  /* 0x0000e000ff027b82 */ /* 0x000eb00000000a00 */
[----:B------:R-:W3:Y:S01]  /*0070*/  LDC.64 R4, c[0x0][0x388] ;  /* 0x0000e200ff047b82 */ /* 0x000ee20000000a00 */
[----:B0-----:R-:W-:Y:S01]  /*0080*/  IMAD R11, R0, UR4, R11 ;  /* 0x00000004000b7c24 */ /* 0x001fe2000f8e020b */
[----:B-1----:R-:W-:-:S06]  /*0090*/  UMOV UR4, URZ ;  /* 0x000000ff00047c82 */ /* 0x002fcc0008000000 */
.L_x_32:
[----:B0-2---:R-:W2:Y:S02]  /*00a0*/  LDG.E.64 R6, desc[UR6][R2.64+0x8] ;  /* 0x0000080602067981 */ /* 0x005ea4000c1e1b00 */
[----:B-1234-:R-:W-:-:S05]  /*00b0*/  IMAD.WIDE R14, R11, 0x3, R6 ;  /* 0x000000030b0e7825 */ /* 0x01efca00078e0206 */
[----:B------:R-:W2:Y:S01]  /*00c0*/  LDG.E.U8 R0, desc[UR6][R14.64] ;  /* 0x000000060e007981 */ /* 0x000ea2000c1e1100 */
[----:B------:R-:W-:Y:S01]  /*00d0*/  BSSY.RECONVERGENT B0, `(.L_x_0) ;  /* 0x0000010000007945 */ /* 0x000fe20003800200 */
[----:B---3--:R-:W-:Y:S01]  /*00e0*/  IMAD.WIDE.U32 R8, R13, 0x4, R4 ;  /* 0x000000040d087825 */ /* 0x008fe200078e0004 */
[----:B--2---:R-:W-:-:S13]  /*00f0*/  ISETP.NE.AND P0, PT, R0, UR4, PT ;  /* 0x0000000400007c0c */ /* 0x004fda000bf05270 */
[----:B------:R-:W-:Y:S05]  /*0100*/  @P0 BRA `(.L_x_1) ;  /* 0x0000000000300947 */ /* 0x000fea0003800000 */
[----:B------:R-:W2:Y:S02]  /*0110*/  LDG.E.U8 R10, desc[UR6][R14.64+0x1] ;  /* 0x000001060e0a7981 */ /* 0x000ea4000c1e1100 */
[----:B--2---:R-:W-:-:S13]  /*0120*/  ISETP.NE.AND P0, PT, R10, RZ, PT ;  /* 0x000000ff0a00720c */ /* 0x004fda0003f05270 */
[----:B------:R-:W-:Y:S05]  /*0130*/  @P0 BRA `(.L_x_1) ;  /* 0x0000000000240947 */ /* 0x000fea0003800000 */
[----:B------:R-:W2:Y:S02]  /*0140*/  LDG.E.U8 R14, desc[UR6][R14.64+0x2] ;  /* 0x000002060e0e7981 */ /* 0x000ea4000c1e1100 */
[----:B--2---:R-:W-:-:S13]  /*0150*/  ISETP.NE.AND P0, PT, R14, RZ, PT ;  /* 0x000000ff0e00720c */ /* 0x004fda0003f05270 */
[----:B------:R-:W-:Y:S05]  /*0160*/  @P0 BRA `(.L_x_1) ;  /* 0x0000000000180947 */ /* 0x000fea0003800000 */
[----:B------:R-:W2:Y:S02]  /*0170*/  LDG.E R0, desc[UR6][R8.64] ;  /* 0x0000000608007981 */ /* 0x000ea4000c1e1900 */
[----:B--2---:R-:W-:-:S05]  /*0180*/  FADD R17, R0, 1 ;  /* 0x3f80000000117421 */ /* 0x004fca0000000000 */
[----:B------:R0:W-:Y:S04]  /*0190*/  STG.E desc[UR6][R8.64], R17 ;  /* 0x0000001108007986 */ /* 0x0001e8000c101906 */
[----:B------:R-:W2:Y:S02]  /*01a0*/  LDG.E.64 R6, desc[UR6][R2.64+0x8] ;  /* 0x0000080602067981 */ /* 0x000ea4000c1e1b00 */
[----:B--2---:R-:W-:-:S05]  /*01b0*/  IMAD.WIDE R14, R11, 0x3, R6 ;  /* 0x000000030b0e7825 */ /* 0x004fca00078e0206 */
[----:B------:R0:W5:Y:S02]  /*01c0*/  LDG.E.U8 R0, desc[UR6][R14.64] ;  /* 0x000000060e007981 */ /* 0x000164000c1e1100 */
.L_x_1:
[----:B------:R-:W-:Y:S05]  /*01d0*/  BSYNC.RECONVERGENT B0 ;  /* 0x0000000000007941 */ /* 0x000fea0003800200 */
.L_x_0:
[----:B-----5:R-:W-:Y:S01]  /*01e0*/  LOP3.LUT R10, R0, 0xff, RZ, 0xc0, !PT ;  /* 0x000000ff000a7812 */ /* 0x020fe200078ec0ff */
[----:B------:R-:W-:Y:S03]  /*01f0*/  BSSY.RECONVERGENT B0, `(.L_x_2) ;  /* 0x0000010000007945 */ /* 0x000fe60003800200 */
[----:B------:R-:W-:-:S13]  /*0200*/  ISETP.NE.AND P0, PT, R10, UR4, PT ;  /* 0x000000040a007c0c */ /* 0x000fda000bf05270 */
[----:B------:R-:W-:Y:S05]  /*0210*/  @P0 BRA `(.L_x_3) ;  /* 0x0000000000340947 */ /* 0x000fea0003800000 */
[----:B0-----:R-:W-:-:S05]  /*0220*/  IMAD.WIDE R14, R11, 0x3, R6 ;  /* 0x000000030b0e7825 */ /* 0x001fca00078e0206 */
[----:B------:R-:W2:Y:S02]  /*0230*/  LDG.E.U8 R10, desc[UR6][R14.64+0x1] ;  /* 0x000001060e0a7981 */ /* 0x000ea4000c1e1100 */
[----:B--2---:R-:W-:-:S13]  /*0240*/  ISETP.NE.AND P0, PT, R10, RZ, PT ;  /* 0x000000ff0a00720c */ /* 0x004fda0003f05270 */
[----:B------:R-:W-:Y:S05]  /*0250*/  @P0 BRA `(.L_x_3) ;  /* 0x0000000000240947 */ /* 0x000fea0003800000 */
[----:B------:R-:W2:Y:S02]  /*0260*/  LDG.E.U8 R14, desc[UR6][R14.64+0x2] ;  /* 0x000002060e0e7981 */ /* 0x000ea4000c1e1100 */
[----:B--2---:R-:W-:-:S13]  /*0270*/  ISETP.NE.AND P0, PT, R14, 0x1, PT ;  /* 0x000000010e00780c */ /* 0x004fda0003f05270 */
[----:B------:R-:W-:Y:S05]  /*0280*/  @P0 BRA `(.L_x_3) ;  /* 0x0000000000180947 */ /* 0x000fea0003800000 */
[----:B------:R-:W2:Y:S02]  /*0290*/  LDG.E R0, desc[UR6][R8.64+0x4] ;  /* 0x0000040608007981 */ /* 0x000ea4000c1e1900 */
[----:B--2---:R-:W-:-:S05]  /*02a0*/  FADD R17, R0, 1 ;  /* 0x3f80000000117421 */ /* 0x004fca0000000000 */
[----:B------:R1:W-:Y:S04]  /*02b0*/  STG.E desc[UR6][R8.64+0x4], R17 ;  /* 0x0000041108007986 */ /* 0x0003e8000c101906 */
[----:B------:R-:W2:Y:S02]  /*02c0*/  LDG.E.64 R6, desc[UR6][R2.64+0x8] ;  /* 0x0000080602067981 */ /* 0x000ea4000c1e1b00 */
[----:B--2---:R-:W-:-:S05]  /*02d0*/  IMAD.WIDE R14, R11, 0x3, R6 ;  /* 0x000000030b0e7825 */ /* 0x004fca00078e0206 */
[----:B------:R1:W5:Y:S02]  /*02e0*/  LDG.E.U8 R0, desc[UR6][R14.64] ;  /* 0x000000060e007981 */ /* 0x000364000c1e1100 */
.L_x_3:
[----:B------:R-:W-:Y:S05]  /*02f0*/  BSYNC.RECONVERGENT B0 ;  /* 0x0000000000007941 */ /* 0x000fea0003800200 */
.L_x_2:
[----:B-----5:R-:W-:Y:S01]  /*0300*/  LOP3.LUT R10, R0, 0xff, RZ, 0xc0, !PT ;  /* 0x000000ff000a7812 */ /* 0x020fe200078ec0ff */
[----:B------:R-:W-:Y:S03]  /*0310*/  BSSY.RECONVERGENT B0, `(.L_x_4) ;  /* 0x0000010000007945 */ /* 0x000fe60003800200 */
[----:B------:R-:W-:-:S13]  /*0320*/  ISETP.NE.AND P0, PT, R10, UR4, PT ;  /* 0x000000040a007c0c */ /* 0x000fda000bf05270 */
[----:B------:R-:W-:Y:S05]  /*0330*/  @P0 BRA `(.L_x_5) ;  /* 0x0000000000340947 */ /* 0x000fea0003800000 */
[----:B01----:R-:W-:-:S05]  /*0340*/  IMAD.WIDE R14, R11, 0x3, R6 ;  /* 0x000000030b0e7825 */ /* 0x003fca00078e0206 */
        /* <DEDUP_REMOVED lines=9> */
[----:B------:R-:W3:Y:S02]  /*03e0*/  LDG.E.64 R6, desc[UR6][R2.64+0x8] ;  /* 0x0000080602067981 */ /* 0x000ee4000c1e1b00 */
[----:B---3--:R-:W-:-:S05]  /*03f0*/  IMAD.WIDE R14, R11, 0x3, R6 ;  /* 0x000000030b0e7825 */ /* 0x008fca00078e0206 */
[----:B------:R2:W5:Y:S02]  /*0400*/  LDG.E.U8 R0, desc[UR6][R14.64] ;  /* 0x000000060e007981 */ /* 0x000564000c1e1100 */
.L_x_5:
[----:B------:R-:W-:Y:S05]  /*0410*/  BSYNC.RECONVERGENT B0 ;  /* 0x0000000000007941 */ /* 0x000fea0003800200 */
.L_x_4:
[----:B-----5:R-:W-:Y:S01]  /*0420*/  LOP3.LUT R10, R0, 0xff, RZ, 0xc0, !PT ;  /* 0x000000ff000a7812 */ /* 0x020fe200078ec0ff */
[----:B------:R-:W-:Y:S03]  /*0430*/  BSSY.RECONVERGENT B0, `(.L_x_6) ;  /* 0x0000010000007945 */ /* 0x000fe60003800200 */
[----:B------:R-:W-:-:S13]  /*0440*/  ISETP.NE.AND P0, PT, R10, UR4, PT ;  /* 0x000000040a007c0c */ /* 0x000fda000bf05270 */
[----:B------:R-:W-:Y:S05]  /*0450*/  @P0 BRA `(.L_x_7) ;  /* 0x0000000000340947 */ /* 0x000fea0003800000 */
[----:B012---:R-:W-:-:S05]  /*0460*/  IMAD.WIDE R14, R11, 0x3, R6 ;  /* 0x000000030b0e7825 */ /* 0x007fca00078e0206 */
        /* <DEDUP_REMOVED lines=12> */
.L_x_7:
[----:B------:R-:W-:Y:S05]  /*0530*/  BSYNC.RECONVERGENT B0 ;  /* 0x0000000000007941 */ /* 0x000fea0003800200 */
.L_x_6:
[----:B-----5:R-:W-:Y:S01]  /*0540*/  LOP3.LUT R10, R0, 0xff, RZ, 0xc0, !PT ;  /* 0x000000ff000a7812 */ /* 0x020fe200078ec0ff */
[----:B------:R-:W-:Y:S03]  /*0550*/  BSSY.RECONVERGENT B0, `(.L_x_8) ;  /* 0x0000010000007945 */ /* 0x000fe60003800200 */
[----:B------:R-:W-:-:S13]  /*0560*/  ISETP.NE.AND P0, PT, R10, UR4, PT ;  /* 0x000000040a007c0c */ /* 0x000fda000bf05270 */
[----:B------:R-:W-:Y:S05]  /*0570*/  @P0 BRA `(.L_x_9) ;  /* 0x0000000000340947 */ /* 0x000fea0003800000 */
[----:B0123--:R-:W-:-:S05]  /*0580*/  IMAD.WIDE R14, R11, 0x3, R6 ;  /* 0x000000030b0e7825 */ /* 0x00ffca00078e0206 */
[----:B------:R-:W2:Y:S02]  /*0590*/  LDG.E.U8 R10, desc[UR6][R14.64+0x1] ;  /* 0x000001060e0a7981 */ /* 0x000ea4000c1e1100 */
[----:B--2---:R-:W-:-:S13]  /*05a0*/  ISETP.NE.AND P0, PT, R10, 0x1, PT ;  /* 0x000000010a00780c */ /* 0x004fda0003f05270 */
        /* <DEDUP_REMOVED lines=10> */
.L_x_9:
[----:B------:R-:W-:Y:S05]  /*0650*/  BSYNC.RECONVERGENT B0 ;  /* 0x0000000000007941 */ /* 0x000fea0003800200 */
.L_x_8:
[----:B-----5:R-:W-:Y:S01]  /*0660*/  LOP3.LUT R10, R0, 0xff, RZ, 0xc0, !PT ;  /* 0x000000ff000a7812 */ /* 0x020fe200078ec0ff */
[----:B------:R-:W-:Y:S03]  /*0670*/  BSSY.RECONVERGENT B0, `(.L_x_10) ;  /* 0x0000010000007945 */ /* 0x000fe60003800200 */
[----:B------:R-:W-:-:S13]  /*0680*/  ISETP.NE.AND P0, PT, R10, UR4, PT ;  /* 0x000000040a007c0c */ /* 0x000fda000bf05270 */
[----:B------:R-:W-:Y:S05]  /*0690*/  @P0 BRA `(.L_x_11) ;  /* 0x0000000000340947 */ /* 0x000fea0003800000 */
[----:B01234-:R-:W-:-:S05]  /*06a0*/  IMAD.WIDE R14, R11, 0x3, R6 ;  /* 0x000000030b0e7825 */ /* 0x01ffca00078e0206 */
[----:B------:R-:W2:Y:S02]  /*06b0*/  LDG.E.U8 R10, desc[UR6][R14.64+0x1] ;  /* 0x000001060e0a7981 */ /* 0x000ea4000c1e1100 */
[----:B--2---:R-:W-:-:S13]  /*06c0*/  ISETP.NE.AND P0, PT, R10, 0x1, PT ;  /* 0x000000010a00780c */ /* 0x004fda0003f05270 */
        /* <DEDUP_REMOVED lines=10> */
.L_x_11:
[----:B------:R-:W-:Y:S05]  /*0770*/  BSYNC.RECONVERGENT B0 ;  /* 0x0000000000007941 */ /* 0x000fea0003800200 */
.L_x_10:
        /* <DEDUP_REMOVED lines=17> */
.L_x_13:
[----:B------:R-:W-:Y:S05]  /*0890*/  BSYNC.RECONVERGENT B0 ;  /* 0x0000000000007941 */ /* 0x000fea0003800200 */
.L_x_12:
        /* <DEDUP_REMOVED lines=17> */
.L_x_15:
[----:B------:R-:W-:Y:S05]  /*09b0*/  BSYNC.RECONVERGENT B0 ;  /* 0x0000000000007941 */ /* 0x000fea0003800200 */
.L_x_14:
        /* <DEDUP_REMOVED lines=17> */
.L_x_17:
[----:B------:R-:W-:Y:S05]  /*0ad0*/  BSYNC.RECONVERGENT B0 ;  /* 0x0000000000007941 */ /* 0x000fea0003800200 */
.L_x_16:
        /* <DEDUP_REMOVED lines=17> */
.L_x_19:
[----:B------:R-:W-:Y:S05]  /*0bf0*/  BSYNC.RECONVERGENT B0 ;  /* 0x0000000000007941 */ /* 0x000fea0003800200 */
.L_x_18:
        /* <DEDUP_REMOVED lines=17> */
.L_x_21:
[----:B------:R-:W-:Y:S05]  /*0d10*/  BSYNC.RECONVERGENT B0 ;  /* 0x0000000000007941 */ /* 0x000fea0003800200 */
.L_x_20:
        /* <DEDUP_REMOVED lines=17> */
.L_x_23:
[----:B------:R-:W-:Y:S05]  /*0e30*/  BSYNC.RECONVERGENT B0 ;  /* 0x0000000000007941 */ /* 0x000fea0003800200 */
.L_x_22:
        /* <DEDUP_REMOVED lines=17> */
.L_x_25:
[----:B------:R-:W-:Y:S05]  /*0f50*/  BSYNC.RECONVERGENT B0 ;  /* 0x0000000000007941 */ /* 0x000fea0003800200 */
.L_x_24:
        /* <DEDUP_REMOVED lines=17> */
.L_x_27:
[----:B------:R-:W-:Y:S05]  /*1070*/  BSYNC.RECONVERGENT B0 ;  /* 0x0000000000007941 */ /* 0x000fea0003800200 */
.L_x_26:
        /* <DEDUP_REMOVED lines=17> */
.L_x_29:
[----:B------:R-:W-:Y:S05]  /*1190*/  BSYNC.RECONVERGENT B0 ;  /* 0x0000000000007941 */ /* 0x000fea0003800200 */
.L_x_28:
[----:B-----5:R-:W-:Y:S01]  /*11a0*/  LOP3.LUT R0, R0, 0xff, RZ, 0xc0, !PT ;  /* 0x000000ff00007812 */ /* 0x020fe200078ec0ff */
[----:B------:R-:W-:Y:S03]  /*11b0*/  BSSY.RECONVERGENT B0, `(.L_x_30) ;  /* 0x000000d000007945 */ /* 0x000fe60003800200 */
[----:B------:R-:W-:-:S13]  /*11c0*/  ISETP.NE.AND P0, PT, R0, UR4, PT ;  /* 0x0000000400007c0c */ /* 0x000fda000bf05270 */
[----:B------:R-:W-:Y:S05]  /*11d0*/  @P0 BRA `(.L_x_31) ;  /* 0x0000000000280947 */ /* 0x000fea0003800000 */
[----:B------:R-:W-:-:S05]  /*11e0*/  IMAD.WIDE R6, R11, 0x3, R6 ;  /* 0x000000030b067825 */ /* 0x000fca00078e0206 */
[----:B------:R-:W5:Y:S02]  /*11f0*/  LDG.E.U8 R0, desc[UR6][R6.64+0x1] ;  /* 0x0000010606007981 */ /* 0x000f64000c1e1100 */
[----:B-----5:R-:W-:-:S13]  /*1200*/  ISETP.NE.AND P0, PT, R0, 0x3, PT ;  /* 0x000000030000780c */ /* 0x020fda0003f05270 */
[----:B------:R-:W-:Y:S05]  /*1210*/  @P0 BRA `(.L_x_31) ;  /* 0x0000000000180947 */ /* 0x000fea0003800000 */
[----:B------:R-:W5:Y:S02]  /*1220*/  LDG.E.U8 R6, desc[UR6][R6.64+0x2] ;  /* 0x0000020606067981 */ /* 0x000f64000c1e1100 */
[----:B-----5:R-:W-:-:S13]  /*1230*/  ISETP.NE.AND P0, PT, R6, 0x3, PT ;  /* 0x000000030600780c */ /* 0x020fda0003f05270 */
[----:B------:R-:W-:Y:S05]  /*1240*/  @P0 BRA `(.L_x_31) ;  /* 0x00000000000c0947 */ /* 0x000fea0003800000 */
[----:B------:R-:W5:Y:S02]  /*1250*/  LDG.E R0, desc[UR6][R8.64+0x3c] ;  /* 0x00003c0608007981 */ /* 0x000f64000c1e1900 */
[----:B-----5:R-:W-:-:S05]  /*1260*/  FADD R7, R0, 1 ;  /* 0x3f80000000077421 */ /* 0x020fca0000000000 */
[----:B------:R0:W-:Y:S02]  /*1270*/  STG.E desc[UR6][R8.64+0x3c], R7 ;  /* 0x00003c0708007986 */ /* 0x0001e4000c101906 */
.L_x_31:
[----:B------:R-:W-:Y:S05]  /*1280*/  BSYNC.RECONVERGENT B0 ;  /* 0x0000000000007941 */ /* 0x000fea0003800200 */
.L_x_30:
[----:B------:R-:W-:Y:S01]  /*1290*/  UIADD3 UR4, UPT, UPT, UR4, 0x1, URZ ;  /* 0x0000000104047890 */ /* 0x000fe2000fffe0ff */
[----:B------:R-:W-:-:S03]  /*12a0*/  VIADD R13, R13, 0x10 ;  /* 0x000000100d0d7836 */ /* 0x000fc60000000000 */
[----:B------:R-:W-:-:S09]  /*12b0*/  UISETP.NE.AND UP0, UPT, UR4, 0x4, UPT ;  /* 0x000000040400788c */ /* 0x000fd2000bf05270 */
[----:B------:R-:W-:Y:S05]  /*12c0*/  BRA.U UP0, `(.L_x_32) ;  /* 0xffffffed00747547 */ /* 0x000fea000b83ffff */
[----:B------:R-:W-:Y:S05]  /*12d0*/  EXIT ;  /* 0x000000000000794d */ /* 0x000fea0003800000 */
.L_x_33:
[----:B------:R-:W-:-:S00]  /*12e0*/  BRA `(.L_x_33) ;  /* 0xfffffffc00fc7947 */ /* 0x000fc0000383ffff */
[----:B------:R-:W-:-:S00]  /*12f0*/  NOP ;  /* 0x0000000000007918 */ /* 0x000fc00000000000 */
        /* <DEDUP_REMOVED lines=8> */
.L_x_34:


//--------------------- .nv.shared.reserved.0     --------------------------
	.section	.nv.shared.reserved.0,"aw",@nobits
	.weak		__nv_reservedSMEM_offset_0_alias
	.size		__nv_reservedSMEM_offset_0_alias, 0, 64
	.other		__nv_reservedSMEM_offset_0_alias,@"STO_CUDA_RESERVED_SHARED STV_DEFAULT"
__nv_reservedSMEM_offset_0_alias:
	.zero		0
	.zero		64


//--------------------- .nv.constant0._Z9HistogramP8PPMImagePf --------------------------
	.section	.nv.constant0._Z9HistogramP8PPMImagePf,"a",@progbits
	.sectionflags	@""
	.align	4
.nv.constant0._Z9HistogramP8PPMImagePf:
	.zero		912


//--------------------- SYMBOLS --------------------------

	.type		.nv.reservedSmem.offset0,@object
	.size		.nv.reservedSmem.offset0,0x4
